//
// Generated by NVIDIA NVVM Compiler
//
// Compiler Build ID: CL-36424714
// Cuda compilation tools, release 13.0, V13.0.88
// Based on NVVM 20.0.0
//

.version 9.0
.target sm_100
.address_size 64

	// .globl	_Z14simmetrizationPfS_i
.extern .func  (.param .b32 func_retval0) vprintf
(
	.param .b64 vprintf_param_0,
	.param .b64 vprintf_param_1
)
;
.global .align 1 .b8 $str[5] = {37, 100, 32, 10};

.visible .entry _Z14simmetrizationPfS_i(
	.param .u64 .ptr .align 1 _Z14simmetrizationPfS_i_param_0,
	.param .u64 .ptr .align 1 _Z14simmetrizationPfS_i_param_1,
	.param .u32 _Z14simmetrizationPfS_i_param_2
)
{
	.local .align 8 .b8 	__local_depot0[8];
	.reg .b64 	%SP;
	.reg .b64 	%SPL;
	.reg .pred 	%p<5>;
	.reg .b32 	%r<54>;
	.reg .b32 	%f<13>;
	.reg .b64 	%rd<29>;
	.reg .b64 	%fd<2>;

	mov.u64 	%SPL, __local_depot0;
	cvta.local.u64 	%SP, %SPL;
	ld.param.u64 	%rd3, [_Z14simmetrizationPfS_i_param_0];
	ld.param.u64 	%rd4, [_Z14simmetrizationPfS_i_param_1];
	ld.param.u32 	%r29, [_Z14simmetrizationPfS_i_param_2];
	cvta.to.global.u64 	%rd1, %rd4;
	add.u64 	%rd5, %SP, 0;
	add.u64 	%rd6, %SPL, 0;
	mov.u32 	%r30, %ctaid.x;
	mov.u32 	%r31, %ntid.x;
	mov.u32 	%r32, %tid.x;
	mad.lo.s32 	%r1, %r30, %r31, %r32;
	mul.wide.s32 	%rd7, %r1, 4;
	add.s64 	%rd8, %rd1, %rd7;
	ld.global.f32 	%f1, [%rd8];
	cvt.f64.f32 	%fd1, %f1;
	st.local.f64 	[%rd6], %fd1;
	mov.u64 	%rd9, $str;
	cvta.global.u64 	%rd10, %rd9;
	{ // callseq 0, 0
	.param .b64 param0;
	st.param.b64 	[param0], %rd10;
	.param .b64 param1;
	st.param.b64 	[param1], %rd5;
	.param .b32 retval0;
	call.uni (retval0), 
	vprintf, 
	(
	param0, 
	param1
	);
	ld.param.b32 	%r33, [retval0];
	} // callseq 0
	add.s32 	%r45, %r1, 1;
	setp.ge.s32 	%p1, %r45, %r29;
	@%p1 bra 	$L__BB0_6;
	cvta.to.global.u64 	%rd2, %rd3;
	mul.lo.s32 	%r3, %r29, %r1;
	mul.lo.s32 	%r4, %r29, %r29;
	mov.u32 	%r46, %r1;
	bra.uni 	$L__BB0_3;
$L__BB0_2:
	add.s32 	%r45, %r46, 1;
	setp.ge.s32 	%p4, %r45, %r29;
	@%p4 bra 	$L__BB0_6;
$L__BB0_3:
	mov.u32 	%r53, %r46;
	mov.u32 	%r46, %r45;
	add.s32 	%r8, %r53, 2;
	setp.ge.s32 	%p2, %r8, %r29;
	@%p2 bra 	$L__BB0_2;
	mul.lo.s32 	%r35, %r46, %r29;
	mad.lo.s32 	%r36, %r3, %r29, %r35;
	mad.lo.s32 	%r37, %r35, %r29, %r3;
	add.s32 	%r52, %r8, %r37;
	add.s32 	%r38, %r8, %r35;
	mad.lo.s32 	%r51, %r29, %r38, %r1;
	add.s32 	%r39, %r3, %r53;
	add.s32 	%r40, %r39, 2;
	mad.lo.s32 	%r50, %r29, %r40, %r46;
	mul.lo.s32 	%r41, %r29, %r8;
	add.s32 	%r42, %r46, %r41;
	mad.lo.s32 	%r49, %r29, %r42, %r1;
	add.s32 	%r43, %r1, %r41;
	mad.lo.s32 	%r48, %r29, %r43, %r46;
	add.s32 	%r47, %r8, %r36;
$L__BB0_5:
	mul.wide.s32 	%rd11, %r52, 4;
	add.s64 	%rd12, %rd2, %rd11;
	add.s64 	%rd13, %rd1, %rd11;
	mul.wide.s32 	%rd14, %r47, 4;
	add.s64 	%rd15, %rd2, %rd14;
	add.s64 	%rd16, %rd1, %rd14;
	ld.global.f32 	%f2, [%rd16];
	mul.wide.s32 	%rd17, %r50, 4;
	add.s64 	%rd18, %rd1, %rd17;
	ld.global.f32 	%f3, [%rd18];
	add.f32 	%f4, %f2, %f3;
	mul.wide.s32 	%rd19, %r51, 4;
	add.s64 	%rd20, %rd1, %rd19;
	ld.global.f32 	%f5, [%rd20];
	add.f32 	%f6, %f4, %f5;
	ld.global.f32 	%f7, [%rd13];
	add.f32 	%f8, %f6, %f7;
	mul.wide.s32 	%rd21, %r48, 4;
	add.s64 	%rd22, %rd1, %rd21;
	ld.global.f32 	%f9, [%rd22];
	add.f32 	%f10, %f8, %f9;
	mul.wide.s32 	%rd23, %r49, 4;
	add.s64 	%rd24, %rd1, %rd23;
	ld.global.f32 	%f11, [%rd24];
	add.f32 	%f12, %f10, %f11;
	st.global.f32 	[%rd15], %f12;
	add.s64 	%rd25, %rd2, %rd17;
	st.global.f32 	[%rd25], %f12;
	add.s64 	%rd26, %rd2, %rd19;
	st.global.f32 	[%rd26], %f12;
	st.global.f32 	[%rd12], %f12;
	add.s64 	%rd27, %rd2, %rd21;
	st.global.f32 	[%rd27], %f12;
	add.s64 	%rd28, %rd2, %rd23;
	st.global.f32 	[%rd28], %f12;
	add.s32 	%r22, %r53, 1;
	add.s32 	%r44, %r53, 3;
	add.s32 	%r52, %r52, 1;
	add.s32 	%r51, %r51, %r29;
	add.s32 	%r50, %r50, %r29;
	add.s32 	%r49, %r49, %r4;
	add.s32 	%r48, %r48, %r4;
	add.s32 	%r47, %r47, 1;
	setp.lt.s32 	%p3, %r44, %r29;
	mov.u32 	%r53, %r22;
	@%p3 bra 	$L__BB0_5;
	bra.uni 	$L__BB0_2;
$L__BB0_6:
	ret;

}


// ===== COMPILED SASS (sm_100) =====

	.target	sm_100

	.elftype	@"ET_EXEC"


//--------------------- .note.nv.tkinfo           --------------------------
	.section	.note.nv.tkinfo,"",@"SHT_NOTE"
	.sectionflags	@"SHF_NOTE_NV_TKINFO"
	.tkinfo
        /*0018*/ 	.word	0x00000002
        /*0030*/ 	.string	""
        /*0030*/ 	.string	"ptxas"
        /*0030*/ 	.string	"Cuda compilation tools, release 13.0, V13.0.88"
        /*0030*/ 	.string	"Build cuda_13.0.r13.0/compiler.36424714_0"
        /*0030*/ 	.string	"-arch sm_100 -m 64 "



//--------------------- .note.nv.cuinfo           --------------------------
	.section	.note.nv.cuinfo,"",@"SHT_NOTE"
	.sectionflags	@"SHF_NOTE_NV_CUINFO"
        /*0018*/ 	.short	0x0002
        /*001a*/ 	.short	0x0064
        /*001c*/ 	.short	0x0082
	.zero		2


//--------------------- .nv.info                  --------------------------
	.section	.nv.info,"",@"SHT_CUDA_INFO"
	.align	4


	//----- nvinfo : EIATTR_REGCOUNT
	.align		4
        /*0000*/ 	.byte	0x04, 0x2f
        /*0002*/ 	.short	(.L_2 - .L_1)
	.align		4
.L_1:
        /*0004*/ 	.word	index@(_Z14simmetrizationPfS_i)
        /*0008*/ 	.word	0x00000020


	//----- nvinfo : EIATTR_FRAME_SIZE
	.align		4
.L_2:
        /*000c*/ 	.byte	0x04, 0x11
        /*000e*/ 	.short	(.L_4 - .L_3)
	.align		4
.L_3:
        /*0010*/ 	.word	index@(_Z14simmetrizationPfS_i)
        /*0014*/ 	.word	0x00000008


	//----- nvinfo : EIATTR_MIN_STACK_SIZE
	.align		4
.L_4:
        /*0018*/ 	.byte	0x04, 0x12
        /*001a*/ 	.short	(.L_6 - .L_5)
	.align		4
.L_5:
        /*001c*/ 	.word	index@(_Z14simmetrizationPfS_i)
        /*0020*/ 	.word	0x00000008
.L_6:


//--------------------- .nv.compat                --------------------------
	.section	.nv.compat,"",@"SHT_CUDA_COMPAT_INFO"
	.align	4
        /*0000*/ 	.byte	0x02, 0x09, 0x00, 0x00, 0x02, 0x02, 0x01, 0x00, 0x02, 0x05, 0x05, 0x00, 0x03, 0x07, 0x01, 0x01
        /*0010*/ 	.byte	0x02, 0x03, 0x00, 0x00, 0x02, 0x06, 0x01, 0x00, 0x04, 0x0b, 0x08, 0x00, 0x09, 0x00, 0x00, 0x00
        /*0020*/ 	.byte	0x00, 0x00, 0x00, 0x00


//--------------------- .nv.info._Z14simmetrizationPfS_i --------------------------
	.section	.nv.info._Z14simmetrizationPfS_i,"",@"SHT_CUDA_INFO"
	.sectionflags	@""
	.align	4


	//----- nvinfo : EIATTR_CUDA_API_VERSION
	.align		4
        /*0000*/ 	.byte	0x04, 0x37
        /*0002*/ 	.short	(.L_8 - .L_7)
.L_7:
        /*0004*/ 	.word	0x00000082


	//----- nvinfo : EIATTR_KPARAM_INFO
	.align		4
.L_8:
        /*0008*/ 	.byte	0x04, 0x17
        /*000a*/ 	.short	(.L_10 - .L_9)
.L_9:
        /*000c*/ 	.word	0x00000000
        /*0010*/ 	.short	0x0002
        /*0012*/ 	.short	0x0010
        /*0014*/ 	.byte	0x00, 0xf0, 0x11, 0x00


	//----- nvinfo : EIATTR_KPARAM_INFO
	.align		4
.L_10:
        /*0018*/ 	.byte	0x04, 0x17
        /*001a*/ 	.short	(.L_12 - .L_11)
.L_11:
        /*001c*/ 	.word	0x00000000
        /*0020*/ 	.short	0x0001
        /*0022*/ 	.short	0x0008
        /*0024*/ 	.byte	0x00, 0xf5, 0x21, 0x00


	//----- nvinfo : EIATTR_KPARAM_INFO
	.align		4
.L_12:
        /*0028*/ 	.byte	0x04, 0x17
        /*002a*/ 	.short	(.L_14 - .L_13)
.L_13:
        /*002c*/ 	.word	0x00000000
        /*0030*/ 	.short	0x0000
        /*0032*/ 	.short	0x0000
        /*0034*/ 	.byte	0x00, 0xf5, 0x21, 0x00


	//----- nvinfo : EIATTR_SPARSE_MMA_MASK
	.align		4
.L_14:
        /*0038*/ 	.byte	0x03, 0x50
        /*003a*/ 	.short	0x0000


	//----- nvinfo : EIATTR_MAXREG_COUNT
	.align		4
        /*003c*/ 	.byte	0x03, 0x1b
        /*003e*/ 	.short	0x00ff


	//----- nvinfo : EIATTR_EXTERNS
	.align		4
        /*0040*/ 	.byte	0x04, 0x0f
        /*0042*/ 	.short	(.L_16 - .L_15)


	//   ....[0]....
	.align		4
.L_15:
        /*0044*/ 	.word	index@(vprintf)


	//----- nvinfo : EIATTR_MERCURY_ISA_VERSION
	.align		4
.L_16:
        /*0048*/ 	.byte	0x03, 0x5f
        /*004a*/ 	.short	0x0101


	//----- nvinfo : EIATTR_VRC_CTA_INIT_COUNT
	.align		4
        /*004c*/ 	.byte	0x02, 0x4a
	.zero		1
	.zero		1


	//----- nvinfo : EIATTR_SYSCALL_OFFSETS
	.align		4
        /*0050*/ 	.byte	0x04, 0x46
        /*0052*/ 	.short	(.L_18 - .L_17)


	//   ....[0]....
.L_17:
        /*0054*/ 	.word	0x00000160


	//----- nvinfo : EIATTR_EXIT_INSTR_OFFSETS
	.align		4
.L_18:
        /*0058*/ 	.byte	0x04, 0x1c
        /*005a*/ 	.short	(.L_20 - .L_19)


	//   ....[0]....
.L_19:
        /*005c*/ 	.word	0x000001a0


	//   ....[1]....
        /*0060*/ 	.word	0x000005d0


	//----- nvinfo : EIATTR_CRS_STACK_SIZE
	.align		4
.L_20:
        /*0064*/ 	.byte	0x04, 0x1e
        /*0066*/ 	.short	(.L_22 - .L_21)
.L_21:
        /*0068*/ 	.word	0x00000000


	//----- nvinfo : EIATTR_CBANK_PARAM_SIZE
	.align		4
.L_22:
        /*006c*/ 	.byte	0x03, 0x19
        /*006e*/ 	.short	0x0014


	//----- nvinfo : EIATTR_PARAM_CBANK
	.align		4
        /*0070*/ 	.byte	0x04, 0x0a
        /*0072*/ 	.short	(.L_24 - .L_23)
	.align		4
.L_23:
        /*0074*/ 	.word	index@(.nv.constant0._Z14simmetrizationPfS_i)
        /*0078*/ 	.short	0x0380
        /*007a*/ 	.short	0x0014


	//----- nvinfo : EIATTR_SW_WAR
	.align		4
.L_24:
        /*007c*/ 	.byte	0x04, 0x36
        /*007e*/ 	.short	(.L_26 - .L_25)
.L_25:
        /*0080*/ 	.word	0x00000008
.L_26:


//--------------------- .nv.callgraph             --------------------------
	.section	.nv.callgraph,"",@"SHT_CUDA_CALLGRAPH"
	.align	4
	.sectionentsize	8
	.align		4
        /*0000*/ 	.word	0x00000000
	.align		4
        /*0004*/ 	.word	0xffffffff
	.align		4
        /*0008*/ 	.word	index@(_Z14simmetrizationPfS_i)
	.align		4
        /*000c*/ 	.word	index@(vprintf)
	.align		4
        /*0010*/ 	.word	0x00000000
	.align		4
        /*0014*/ 	.word	0xfffffffe
	.align		4
        /*0018*/ 	.word	0x00000000
	.align		4
        /*001c*/ 	.word	0xfffffffd
	.align		4
        /*0020*/ 	.word	0x00000000
	.align		4
        /*0024*/ 	.word	0xfffffffc


//--------------------- .nv.constant4             --------------------------
	.section	.nv.constant4,"a",@progbits
	.align	8
	.align		8
.nv.constant4:
        /*0000*/ 	.dword	vprintf
	.align		8
        /*0008*/ 	.dword	$str


//--------------------- .text._Z14simmetrizationPfS_i --------------------------
	.section	.text._Z14simmetrizationPfS_i,"ax",@progbits
	.align	128
        .global         _Z14simmetrizationPfS_i
        .type           _Z14simmetrizationPfS_i,@function
        .size           _Z14simmetrizationPfS_i,(.L_x_6 - _Z14simmetrizationPfS_i)
        .other          _Z14simmetrizationPfS_i,@"STO_CUDA_ENTRY STV_DEFAULT"
_Z14simmetrizationPfS_i:
.text._Z14simmetrizationPfS_i:
[----:B------:R-:W0:Y:S01]  /*0000*/  LDC R1, c[0x0][0x37c] ;  /* 0x0000df00ff017b82 */ /* 0x000e220000000800 */
[----:B------:R-:W1:Y:S01]  /*0010*/  S2R R3, SR_TID.X ;  /* 0x0000000000037919 */ /* 0x000e620000002100 */
[----:B------:R-:W2:Y:S06]  /*0020*/  LDCU UR5, c[0x0][0x2fc] ;  /* 0x00005f80ff0577ac */ /* 0x000eac0008000800 */
[----:B------:R-:W1:Y:S01]  /*0030*/  S2UR UR4, SR_CTAID.X ;  /* 0x00000000000479c3 */ /* 0x000e620000002500 */
[----:B0-----:R-:W-:Y:S01]  /*0040*/  IADD3 R1, PT, PT, R1, -0x8, RZ ;  /* 0xfffffff801017810 */ /* 0x001fe20007ffe0ff */
[----:B------:R-:W0:Y:S06]  /*0050*/  LDCU.64 UR36, c[0x0][0x358] ;  /* 0x00006b00ff2477ac */ /* 0x000e2c0008000a00 */
[----:B------:R-:W3:Y:S01]  /*0060*/  LDC.64 R8, c[0x0][0x388] ;  /* 0x0000e200ff087b82 */ /* 0x000ee20000000a00 */
[----:B------:R-:W-:Y:S01]  /*0070*/  MOV R0, 0x0 ;  /* 0x0000000000007802 */ /* 0x000fe20000000f00 */
[----:B------:R-:W4:Y:S06]  /*0080*/  LDCU.64 UR6, c[0x4][0x8] ;  /* 0x01000100ff0677ac */ /* 0x000f2c0008000a00 */
[----:B------:R-:W1:Y:S02]  /*0090*/  LDC R2, c[0x0][0x360] ;  /* 0x0000d800ff027b82 */ /* 0x000e640000000800 */
[----:B-1----:R-:W-:-:S04]  /*00a0*/  IMAD R2, R2, UR4, R3 ;  /* 0x0000000402027c24 */ /* 0x002fc8000f8e0203 */
[----:B---3--:R-:W-:-:S06]  /*00b0*/  IMAD.WIDE R8, R2, 0x4, R8 ;  /* 0x0000000402087825 */ /* 0x008fcc00078e0208 */
[----:B0-----:R-:W3:Y:S01]  /*00c0*/  LDG.E R8, desc[UR36][R8.64] ;  /* 0x0000002408087981 */ /* 0x001ee2000c1e1900 */
[----:B------:R-:W0:Y:S01]  /*00d0*/  LDCU UR4, c[0x0][0x2f8] ;  /* 0x00005f00ff0477ac */ /* 0x000e220008000800 */
[----:B------:R1:W1:Y:S01]  /*00e0*/  LDC.64 R12, c[0x4][R0] ;  /* 0x01000000000c7b82 */ /* 0x0002620000000a00 */
[----:B----4-:R-:W-:Y:S02]  /*00f0*/  MOV R4, UR6 ;  /* 0x0000000600047c02 */ /* 0x010fe40008000f00 */
[----:B------:R-:W-:Y:S02]  /*0100*/  MOV R5, UR7 ;  /* 0x0000000700057c02 */ /* 0x000fe40008000f00 */
[----:B0-----:R-:W-:-:S04]  /*0110*/  IADD3 R6, P0, PT, R1, UR4, RZ ;  /* 0x0000000401067c10 */ /* 0x001fc8000ff1e0ff */
[----:B--2---:R-:W-:Y:S01]  /*0120*/  IADD3.X R7, PT, PT, RZ, UR5, RZ, P0, !PT ;  /* 0x00000005ff077c10 */ /* 0x004fe200087fe4ff */
[----:B---3--:R-:W0:Y:S02]  /*0130*/  F2F.F64.F32 R10, R8 ;  /* 0x00000008000a7310 */ /* 0x008e240000201800 */
[----:B01----:R0:W-:Y:S06]  /*0140*/  STL.64 [R1], R10 ;  /* 0x0000000a01007387 */ /* 0x0031ec0000100a00 */
[----:B------:R-:W-:-:S07]  /*0150*/  LEPC R20, `(.L_x_0) ;  /* 0x000000001014794e */ /* 0x000fce0000000000 */
[----:B0-----:R-:W-:Y:S05]  /*0160*/  CALL.ABS.NOINC R12 ;  /* 0x000000000c007343 */ /* 0x001fea0003c00000 */
.L_x_0:
[----:B------:R-:W0:Y:S01]  /*0170*/  LDCU UR4, c[0x0][0x390] ;  /* 0x00007200ff0477ac */ /* 0x000e220008000800 */
[----:B------:R-:W-:-:S04]  /*0180*/  IADD3 R0, PT, PT, R2, 0x1, RZ ;  /* 0x0000000102007810 */ /* 0x000fc80007ffe0ff */
[----:B0-----:R-:W-:-:S13]  /*0190*/  ISETP.GE.AND P0, PT, R0, UR4, PT ;  /* 0x0000000400007c0c */ /* 0x001fda000bf06270 */
[----:B------:R-:W-:Y:S05]  /*01a0*/  @P0 EXIT ;  /* 0x000000000000094d */ /* 0x000fea0003800000 */
[----:B------:R-:W-:Y:S02]  /*01b0*/  MOV R5, R0 ;  /* 0x0000000000057202 */ /* 0x000fe40000000f00 */
[----:B------:R-:W-:-:S07]  /*01c0*/  MOV R3, R2 ;  /* 0x0000000200037202 */ /* 0x000fce0000000f00 */
.L_x_4:
[----:B------:R-:W0:Y:S01]  /*01d0*/  LDC R0, c[0x0][0x390] ;  /* 0x0000e400ff007b82 */ /* 0x000e220000000800 */
[----:B------:R-:W-:Y:S01]  /*01e0*/  IADD3 R21, PT, PT, R3, 0x2, RZ ;  /* 0x0000000203157810 */ /* 0x000fe20007ffe0ff */
[----:B------:R-:W-:Y:S01]  /*01f0*/  BSSY.RECONVERGENT B0, `(.L_x_1) ;  /* 0x000003d000007945 */ /* 0x000fe20003800200 */
[----:B------:R-:W-:Y:S02]  /*0200*/  MOV R11, R3 ;  /* 0x00000003000b7202 */ /* 0x000fe40000000f00 */
[----:B------:R-:W-:-:S04]  /*0210*/  MOV R3, R5 ;  /* 0x0000000500037202 */ /* 0x000fc80000000f00 */
[----:B------:R-:W-:Y:S02]  /*0220*/  IADD3 R5, PT, PT, R3, 0x1, RZ ;  /* 0x0000000103057810 */ /* 0x000fe40007ffe0ff */
[-C--:B0-----:R-:W-:Y:S02]  /*0230*/  ISETP.GE.AND P1, PT, R21, R0.reuse, PT ;  /* 0x000000001500720c */ /* 0x081fe40003f26270 */
[----:B------:R-:W-:-:S11]  /*0240*/  ISETP.GE.AND P0, PT, R5, R0, PT ;  /* 0x000000000500720c */ /* 0x000fd60003f06270 */
[----:B------:R-:W-:Y:S05]  /*0250*/  @P1 BRA `(.L_x_2) ;  /* 0x0000000000d81947 */ /* 0x000fea0003800000 */
[----:B------:R-:W0:Y:S01]  /*0260*/  LDC.64 R16, c[0x0][0x380] ;  /* 0x0000e000ff107b82 */ /* 0x000e220000000a00 */
[-C--:B------:R-:W-:Y:S02]  /*0270*/  IMAD R13, R3, R0.reuse, R2 ;  /* 0x00000000030d7224 */ /* 0x080fe400078e0202 */
[-C--:B------:R-:W-:Y:S02]  /*0280*/  IMAD R4, R2, R0.reuse, R11 ;  /* 0x0000000002047224 */ /* 0x080fe400078e020b */
[-CC-:B------:R-:W-:Y:S02]  /*0290*/  IMAD R6, R13, R0.reuse, R21.reuse ;  /* 0x000000000d067224 */ /* 0x180fe400078e0215 */
[-C--:B------:R-:W-:Y:S01]  /*02a0*/  IMAD R9, R3, R0.reuse, R21 ;  /* 0x0000000003097224 */ /* 0x080fe200078e0215 */
[----:B------:R-:W1:Y:S01]  /*02b0*/  LDC.64 R14, c[0x0][0x388] ;  /* 0x0000e200ff0e7b82 */ /* 0x000e620000000a00 */
[----:B------:R-:W-:Y:S01]  /*02c0*/  IADD3 R13, PT, PT, R4, 0x2, RZ ;  /* 0x00000002040d7810 */ /* 0x000fe20007ffe0ff */
[----:B------:R-:W-:-:S02]  /*02d0*/  IMAD R7, R21, R0, R3 ;  /* 0x0000000015077224 */ /* 0x000fc400078e0203 */
[-C--:B------:R-:W-:Y:S02]  /*02e0*/  IMAD R19, R2, R0.reuse, R3 ;  /* 0x0000000002137224 */ /* 0x080fe400078e0203 */
[-CC-:B------:R-:W-:Y:S02]  /*02f0*/  IMAD R27, R21, R0.reuse, R2.reuse ;  /* 0x00000000151b7224 */ /* 0x180fe400078e0202 */
[-C--:B------:R-:W-:Y:S02]  /*0300*/  IMAD R4, R19, R0.reuse, R21 ;  /* 0x0000000013047224 */ /* 0x080fe400078e0215 */
[-CC-:B------:R-:W-:Y:S02]  /*0310*/  IMAD R9, R9, R0.reuse, R2.reuse ;  /* 0x0000000009097224 */ /* 0x180fe400078e0202 */
[-C--:B------:R-:W-:Y:S02]  /*0320*/  IMAD R7, R7, R0.reuse, R2 ;  /* 0x0000000007077224 */ /* 0x080fe400078e0202 */
[----:B------:R-:W-:-:S02]  /*0330*/  IMAD R27, R27, R0, R3 ;  /* 0x000000001b1b7224 */ /* 0x000fc400078e0203 */
[----:B------:R-:W-:-:S07]  /*0340*/  IMAD R13, R13, R0, R3 ;  /* 0x000000000d0d7224 */ /* 0x000fce00078e0203 */
.L_x_3:
[----:B-1----:R-:W-:-:S04]  /*0350*/  IMAD.WIDE R22, R4, 0x4, R14 ;  /* 0x0000000404167825 */ /* 0x002fc800078e020e */
[--C-:B------:R-:W-:Y:S02]  /*0360*/  IMAD.WIDE R18, R13, 0x4, R14.reuse ;  /* 0x000000040d127825 */ /* 0x100fe400078e020e */
[----:B------:R-:W2:Y:S02]  /*0370*/  LDG.E R22, desc[UR36][R22.64] ;  /* 0x0000002416167981 */ /* 0x000ea4000c1e1900 */
[--C-:B------:R-:W-:Y:S02]  /*0380*/  IMAD.WIDE R20, R9, 0x4, R14.reuse ;  /* 0x0000000409147825 */ /* 0x100fe400078e020e */
[----:B------:R-:W2:Y:S02]  /*0390*/  LDG.E R19, desc[UR36][R18.64] ;  /* 0x0000002412137981 */ /* 0x000ea4000c1e1900 */
[--C-:B------:R-:W-:Y:S02]  /*03a0*/  IMAD.WIDE R24, R6, 0x4, R14.reuse ;  /* 0x0000000406187825 */ /* 0x100fe400078e020e */
[----:B------:R1:W3:Y:S04]  /*03b0*/  LDG.E R29, desc[UR36][R20.64] ;  /* 0x00000024141d7981 */ /* 0x0002e8000c1e1900 */
[----:B------:R4:W5:Y:S01]  /*03c0*/  LDG.E R10, desc[UR36][R24.64] ;  /* 0x00000024180a7981 */ /* 0x000962000c1e1900 */
[----:B-1----:R-:W-:-:S04]  /*03d0*/  IMAD.WIDE R20, R27, 0x4, R14 ;  /* 0x000000041b147825 */ /* 0x002fc800078e020e */
[----:B----4-:R-:W-:Y:S01]  /*03e0*/  IMAD.WIDE R24, R7, 0x4, R14 ;  /* 0x0000000407187825 */ /* 0x010fe200078e020e */
[----:B------:R0:W4:Y:S04]  /*03f0*/  LDG.E R12, desc[UR36][R20.64] ;  /* 0x00000024140c7981 */ /* 0x000128000c1e1900 */
[----:B------:R1:W4:Y:S01]  /*0400*/  LDG.E R26, desc[UR36][R24.64] ;  /* 0x00000024181a7981 */ /* 0x000322000c1e1900 */
[----:B0-----:R-:W-:-:S04]  /*0410*/  IMAD.WIDE R20, R6, 0x4, R16 ;  /* 0x0000000406147825 */ /* 0x001fc800078e0210 */
[----:B-1----:R-:W-:Y:S01]  /*0420*/  IMAD.WIDE R24, R7, 0x4, R16 ;  /* 0x0000000407187825 */ /* 0x002fe200078e0210 */
[----:B------:R-:W-:-:S03]  /*0430*/  IADD3 R6, PT, PT, R6, 0x1, RZ ;  /* 0x0000000106067810 */ /* 0x000fc60007ffe0ff */
[----:B------:R-:W-:Y:S02]  /*0440*/  IMAD R7, R0, R0, R7 ;  /* 0x0000000000077224 */ /* 0x000fe400078e0207 */
[----:B--2---:R-:W-:-:S04]  /*0450*/  FADD R8, R22, R19 ;  /* 0x0000001316087221 */ /* 0x004fc80000000000 */
[----:B---3--:R-:W-:-:S04]  /*0460*/  FADD R8, R8, R29 ;  /* 0x0000001d08087221 */ /* 0x008fc80000000000 */
[----:B-----5:R-:W-:Y:S01]  /*0470*/  FADD R8, R8, R10 ;  /* 0x0000000a08087221 */ /* 0x020fe20000000000 */
[----:B------:R-:W-:-:S04]  /*0480*/  IMAD.WIDE R22, R4, 0x4, R16 ;  /* 0x0000000404167825 */ /* 0x000fc800078e0210 */
[----:B----4-:R-:W-:Y:S01]  /*0490*/  FADD R8, R8, R12 ;  /* 0x0000000c08087221 */ /* 0x010fe20000000000 */
[----:B------:R-:W-:-:S04]  /*04a0*/  IMAD.WIDE R28, R13, 0x4, R16 ;  /* 0x000000040d1c7825 */ /* 0x000fc800078e0210 */
[----:B------:R-:W-:Y:S01]  /*04b0*/  FADD R8, R8, R26 ;  /* 0x0000001a08087221 */ /* 0x000fe20000000000 */
[----:B------:R-:W-:-:S04]  /*04c0*/  IMAD.WIDE R18, R9, 0x4, R16 ;  /* 0x0000000409127825 */ /* 0x000fc800078e0210 */
[----:B------:R0:W-:Y:S04]  /*04d0*/  STG.E desc[UR36][R22.64], R8 ;  /* 0x0000000816007986 */ /* 0x0001e8000c101924 */
[----:B------:R2:W-:Y:S04]  /*04e0*/  STG.E desc[UR36][R28.64], R8 ;  /* 0x000000081c007986 */ /* 0x0005e8000c101924 */
[----:B------:R2:W-:Y:S01]  /*04f0*/  STG.E desc[UR36][R18.64], R8 ;  /* 0x0000000812007986 */ /* 0x0005e2000c101924 */
[----:B0-----:R-:W-:-:S03]  /*0500*/  IMAD.WIDE R22, R27, 0x4, R16 ;  /* 0x000000041b167825 */ /* 0x001fc600078e0210 */
[----:B------:R2:W-:Y:S01]  /*0510*/  STG.E desc[UR36][R20.64], R8 ;  /* 0x0000000814007986 */ /* 0x0005e2000c101924 */
[----:B------:R-:W-:-:S03]  /*0520*/  IADD3 R10, PT, PT, R11, 0x3, RZ ;  /* 0x000000030b0a7810 */ /* 0x000fc60007ffe0ff */
[----:B------:R2:W-:Y:S04]  /*0530*/  STG.E desc[UR36][R22.64], R8 ;  /* 0x0000000816007986 */ /* 0x0005e8000c101924 */
[----:B------:R2:W-:Y:S01]  /*0540*/  STG.E desc[UR36][R24.64], R8 ;  /* 0x0000000818007986 */ /* 0x0005e2000c101924 */
[-C--:B------:R-:W-:Y:S01]  /*0550*/  ISETP.GE.AND P1, PT, R10, R0.reuse, PT ;  /* 0x000000000a00720c */ /* 0x080fe20003f26270 */
[-C--:B------:R-:W-:Y:S01]  /*0560*/  IMAD R27, R0, R0.reuse, R27 ;  /* 0x00000000001b7224 */ /* 0x080fe200078e021b */
[----:B------:R-:W-:Y:S02]  /*0570*/  IADD3 R11, PT, PT, R11, 0x1, RZ ;  /* 0x000000010b0b7810 */ /* 0x000fe40007ffe0ff */
[-C--:B------:R-:W-:Y:S02]  /*0580*/  IADD3 R9, PT, PT, R9, R0.reuse, RZ ;  /* 0x0000000009097210 */ /* 0x080fe40007ffe0ff */
[----:B------:R-:W-:-:S02]  /*0590*/  IADD3 R13, PT, PT, R13, R0, RZ ;  /* 0x000000000d0d7210 */ /* 0x000fc40007ffe0ff */
[----:B------:R-:W-:-:S05]  /*05a0*/  IADD3 R4, PT, PT, R4, 0x1, RZ ;  /* 0x0000000104047810 */ /* 0x000fca0007ffe0ff */
[----:B--2---:R-:W-:Y:S05]  /*05b0*/  @!P1 BRA `(.L_x_3) ;  /* 0xfffffffc00649947 */ /* 0x004fea000383ffff */
.L_x_2:
[----:B------:R-:W-:Y:S05]  /*05c0*/  BSYNC.RECONVERGENT B0 ;  /* 0x0000000000007941 */ /* 0x000fea0003800200 */
.L_x_1:
[----:B------:R-:W-:Y:S05]  /*05d0*/  @P0 EXIT ;  /* 0x000000000000094d */ /* 0x000fea0003800000 */
[----:B------:R-:W-:Y:S05]  /*05e0*/  BRA `(.L_x_4) ;  /* 0xfffffff800f87947 */ /* 0x000fea000383ffff */
.L_x_5:
[----:B------:R-:W-:-:S00]  /*05f0*/  BRA `(.L_x_5) ;  /* 0xfffffffc00fc7947 */ /* 0x000fc0000383ffff */
[----:B------:R-:W-:-:S00]  /*0600*/  NOP ;  /* 0x0000000000007918 */ /* 0x000fc00000000000 */
[----:B------:R-:W-:-:S00]  /*0610*/  NOP ;  /* 0x0000000000007918 */ /* 0x000fc00000000000 */
[----:B------:R-:W-:-:S00]  /*0620*/  NOP ;  /* 0x0000000000007918 */ /* 0x000fc00000000000 */
[----:B------:R-:W-:-:S00]  /*0630*/  NOP ;  /* 0x0000000000007918 */ /* 0x000fc00000000000 */
[----:B------:R-:W-:-:S00]  /*0640*/  NOP ;  /* 0x0000000000007918 */ /* 0x000fc00000000000 */
[----:B------:R-:W-:-:S00]  /*0650*/  NOP ;  /* 0x0000000000007918 */ /* 0x000fc00000000000 */
[----:B------:R-:W-:-:S00]  /*0660*/  NOP ;  /* 0x0000000000007918 */ /* 0x000fc00000000000 */
[----:B------:R-:W-:-:S00]  /*0670*/  NOP ;  /* 0x0000000000007918 */ /* 0x000fc00000000000 */
.L_x_6:


//--------------------- .nv.global.init           --------------------------
	.section	.nv.global.init,"aw",@progbits
.nv.global.init:
	.type		$str,@object
	.size		$str,(.L_0 - $str)
$str:
        /*0000*/ 	.byte	0x25, 0x64, 0x20, 0x0a, 0x00
.L_0:


//--------------------- .nv.shared.reserved.0     --------------------------
	.section	.nv.shared.reserved.0,"aw",@nobits
	.weak		__nv_reservedSMEM_offset_0_alias
	.size		__nv_reservedSMEM_offset_0_alias, 0, 64
	.other		__nv_reservedSMEM_offset_0_alias,@"STO_CUDA_RESERVED_SHARED STV_DEFAULT"
__nv_reservedSMEM_offset_0_alias:
	.zero		0
	.zero		64


//--------------------- .nv.constant0._Z14simmetrizationPfS_i --------------------------
	.section	.nv.constant0._Z14simmetrizationPfS_i,"a",@progbits
	.sectionflags	@""
	.align	4
.nv.constant0._Z14simmetrizationPfS_i:
	.zero		916


//--------------------- SYMBOLS --------------------------

	.type		.nv.reservedSmem.offset0,@object
	.size		.nv.reservedSmem.offset0,0x4
	.type		vprintf,@function
